//
// Generated by NVIDIA NVVM Compiler
//
// Compiler Build ID: CL-36424714
// Cuda compilation tools, release 13.0, V13.0.88
// Based on NVVM 20.0.0
//

.version 9.0
.target sm_100
.address_size 64

	// .globl	_Z7calcAvgPiS_Pd
// _ZZ7calcAvgPiS_PdE5cache has been demoted

.visible .entry _Z7calcAvgPiS_Pd(
	.param .u64 .ptr .align 1 _Z7calcAvgPiS_Pd_param_0,
	.param .u64 .ptr .align 1 _Z7calcAvgPiS_Pd_param_1,
	.param .u64 .ptr .align 1 _Z7calcAvgPiS_Pd_param_2
)
{
	.reg .pred 	%p<7>;
	.reg .b32 	%r<32>;
	.reg .b64 	%rd<9>;
	.reg .b64 	%fd<3>;
	// demoted variable
	.shared .align 4 .b8 _ZZ7calcAvgPiS_PdE5cache[4096];
	ld.param.u64 	%rd2, [_Z7calcAvgPiS_Pd_param_0];
	ld.param.u64 	%rd3, [_Z7calcAvgPiS_Pd_param_1];
	ld.param.u64 	%rd4, [_Z7calcAvgPiS_Pd_param_2];
	mov.u32 	%r1, %tid.x;
	mov.u32 	%r14, %ctaid.x;
	mov.u32 	%r31, %ntid.x;
	mad.lo.s32 	%r29, %r14, %r31, %r1;
	setp.gt.s32 	%p1, %r29, 999999;
	mov.b32 	%r30, 0;
	@%p1 bra 	$L__BB0_3;
	mov.u32 	%r16, %nctaid.x;
	mul.lo.s32 	%r4, %r31, %r16;
	cvta.to.global.u64 	%rd1, %rd2;
	mov.b32 	%r30, 0;
$L__BB0_2:
	mul.wide.s32 	%rd5, %r29, 4;
	add.s64 	%rd6, %rd1, %rd5;
	ld.global.u32 	%r17, [%rd6];
	add.s32 	%r30, %r17, %r30;
	add.s32 	%r29, %r29, %r4;
	setp.lt.s32 	%p2, %r29, 1000000;
	@%p2 bra 	$L__BB0_2;
$L__BB0_3:
	shl.b32 	%r18, %r1, 2;
	mov.u32 	%r19, _ZZ7calcAvgPiS_PdE5cache;
	add.s32 	%r10, %r19, %r18;
	st.shared.u32 	[%r10], %r30;
	bar.sync 	0;
	setp.lt.u32 	%p3, %r31, 2;
	@%p3 bra 	$L__BB0_7;
$L__BB0_4:
	shr.u32 	%r12, %r31, 1;
	setp.ge.u32 	%p4, %r1, %r12;
	@%p4 bra 	$L__BB0_6;
	shl.b32 	%r20, %r12, 2;
	add.s32 	%r21, %r10, %r20;
	ld.shared.u32 	%r22, [%r21];
	ld.shared.u32 	%r23, [%r10];
	add.s32 	%r24, %r23, %r22;
	st.shared.u32 	[%r10], %r24;
$L__BB0_6:
	bar.sync 	0;
	setp.gt.u32 	%p5, %r31, 3;
	mov.u32 	%r31, %r12;
	@%p5 bra 	$L__BB0_4;
$L__BB0_7:
	setp.ne.s32 	%p6, %r1, 0;
	@%p6 bra 	$L__BB0_9;
	cvta.to.global.u64 	%rd7, %rd3;
	ld.shared.u32 	%r25, [_ZZ7calcAvgPiS_PdE5cache];
	atom.global.add.u32 	%r26, [%rd7], %r25;
	ld.global.u32 	%r27, [%rd7];
	cvt.rn.f64.s32 	%fd1, %r27;
	div.rn.f64 	%fd2, %fd1, 0d412E848000000000;
	cvta.to.global.u64 	%rd8, %rd4;
	st.global.f64 	[%rd8], %fd2;
$L__BB0_9:
	ret;

}
	// .globl	_Z7findMaxv
.visible .entry _Z7findMaxv()
{


	ret;

}
	// .globl	_Z7createBv
.visible .entry _Z7createBv()
{


	ret;

}
	// .globl	_Z7createCv
.visible .entry _Z7createCv()
{


	ret;

}


// ===== COMPILED SASS (sm_100) =====

	.target	sm_100

	.elftype	@"ET_EXEC"


//--------------------- .note.nv.tkinfo           --------------------------
	.section	.note.nv.tkinfo,"",@"SHT_NOTE"
	.sectionflags	@"SHF_NOTE_NV_TKINFO"
	.tkinfo
        /*0018*/ 	.word	0x00000002
        /*0030*/ 	.string	""
        /*0030*/ 	.string	"ptxas"
        /*0030*/ 	.string	"Cuda compilation tools, release 13.0, V13.0.88"
        /*0030*/ 	.string	"Build cuda_13.0.r13.0/compiler.36424714_0"
        /*0030*/ 	.string	"-arch sm_100 -m 64 "



//--------------------- .note.nv.cuinfo           --------------------------
	.section	.note.nv.cuinfo,"",@"SHT_NOTE"
	.sectionflags	@"SHF_NOTE_NV_CUINFO"
        /*0018*/ 	.short	0x0002
        /*001a*/ 	.short	0x0064
        /*001c*/ 	.short	0x0082
	.zero		2


//--------------------- .nv.info                  --------------------------
	.section	.nv.info,"",@"SHT_CUDA_INFO"
	.align	4


	//----- nvinfo : EIATTR_REGCOUNT
	.align		4
        /*0000*/ 	.byte	0x04, 0x2f
        /*0002*/ 	.short	(.L_1 - .L_0)
	.align		4
.L_0:
        /*0004*/ 	.word	index@(_Z7calcAvgPiS_Pd)
        /*0008*/ 	.word	0x00000016


	//----- nvinfo : EIATTR_FRAME_SIZE
	.align		4
.L_1:
        /*000c*/ 	.byte	0x04, 0x11
        /*000e*/ 	.short	(.L_3 - .L_2)
	.align		4
.L_2:
        /*0010*/ 	.word	index@($__internal_0_$__cuda_sm20_div_rn_f64_full)
        /*0014*/ 	.word	0x00000000


	//----- nvinfo : EIATTR_FRAME_SIZE
	.align		4
.L_3:
        /*0018*/ 	.byte	0x04, 0x11
        /*001a*/ 	.short	(.L_5 - .L_4)
	.align		4
.L_4:
        /*001c*/ 	.word	index@(_Z7calcAvgPiS_Pd)
        /*0020*/ 	.word	0x00000000


	//----- nvinfo : EIATTR_REGCOUNT
	.align		4
.L_5:
        /*0024*/ 	.byte	0x04, 0x2f
        /*0026*/ 	.short	(.L_7 - .L_6)
	.align		4
.L_6:
        /*0028*/ 	.word	index@(_Z7findMaxv)
        /*002c*/ 	.word	0x00000004


	//----- nvinfo : EIATTR_FRAME_SIZE
	.align		4
.L_7:
        /*0030*/ 	.byte	0x04, 0x11
        /*0032*/ 	.short	(.L_9 - .L_8)
	.align		4
.L_8:
        /*0034*/ 	.word	index@(_Z7findMaxv)
        /*0038*/ 	.word	0x00000000


	//----- nvinfo : EIATTR_REGCOUNT
	.align		4
.L_9:
        /*003c*/ 	.byte	0x04, 0x2f
        /*003e*/ 	.short	(.L_11 - .L_10)
	.align		4
.L_10:
        /*0040*/ 	.word	index@(_Z7createBv)
        /*0044*/ 	.word	0x00000004


	//----- nvinfo : EIATTR_FRAME_SIZE
	.align		4
.L_11:
        /*0048*/ 	.byte	0x04, 0x11
        /*004a*/ 	.short	(.L_13 - .L_12)
	.align		4
.L_12:
        /*004c*/ 	.word	index@(_Z7createBv)
        /*0050*/ 	.word	0x00000000


	//----- nvinfo : EIATTR_REGCOUNT
	.align		4
.L_13:
        /*0054*/ 	.byte	0x04, 0x2f
        /*0056*/ 	.short	(.L_15 - .L_14)
	.align		4
.L_14:
        /*0058*/ 	.word	index@(_Z7createCv)
        /*005c*/ 	.word	0x00000004


	//----- nvinfo : EIATTR_FRAME_SIZE
	.align		4
.L_15:
        /*0060*/ 	.byte	0x04, 0x11
        /*0062*/ 	.short	(.L_17 - .L_16)
	.align		4
.L_16:
        /*0064*/ 	.word	index@(_Z7createCv)
        /*0068*/ 	.word	0x00000000


	//----- nvinfo : EIATTR_MIN_STACK_SIZE
	.align		4
.L_17:
        /*006c*/ 	.byte	0x04, 0x12
        /*006e*/ 	.short	(.L_19 - .L_18)
	.align		4
.L_18:
        /*0070*/ 	.word	index@(_Z7createCv)
        /*0074*/ 	.word	0x00000000


	//----- nvinfo : EIATTR_MIN_STACK_SIZE
	.align		4
.L_19:
        /*0078*/ 	.byte	0x04, 0x12
        /*007a*/ 	.short	(.L_21 - .L_20)
	.align		4
.L_20:
        /*007c*/ 	.word	index@(_Z7createBv)
        /*0080*/ 	.word	0x00000000


	//----- nvinfo : EIATTR_MIN_STACK_SIZE
	.align		4
.L_21:
        /*0084*/ 	.byte	0x04, 0x12
        /*0086*/ 	.short	(.L_23 - .L_22)
	.align		4
.L_22:
        /*0088*/ 	.word	index@(_Z7findMaxv)
        /*008c*/ 	.word	0x00000000


	//----- nvinfo : EIATTR_MIN_STACK_SIZE
	.align		4
.L_23:
        /*0090*/ 	.byte	0x04, 0x12
        /*0092*/ 	.short	(.L_25 - .L_24)
	.align		4
.L_24:
        /*0094*/ 	.word	index@(_Z7calcAvgPiS_Pd)
        /*0098*/ 	.word	0x00000000
.L_25:


//--------------------- .nv.compat                --------------------------
	.section	.nv.compat,"",@"SHT_CUDA_COMPAT_INFO"
	.align	4
        /*0000*/ 	.byte	0x02, 0x09, 0x00, 0x00, 0x02, 0x02, 0x01, 0x00, 0x02, 0x05, 0x05, 0x00, 0x03, 0x07, 0x01, 0x01
        /*0010*/ 	.byte	0x02, 0x03, 0x00, 0x00, 0x02, 0x06, 0x01, 0x00, 0x04, 0x0b, 0x08, 0x00, 0x01, 0x00, 0x00, 0x00
        /*0020*/ 	.byte	0x00, 0x00, 0x00, 0x00


//--------------------- .nv.info._Z7createCv      --------------------------
	.section	.nv.info._Z7createCv,"",@"SHT_CUDA_INFO"
	.sectionflags	@""
	.align	4


	//----- nvinfo : EIATTR_CUDA_API_VERSION
	.align		4
        /*0000*/ 	.byte	0x04, 0x37
        /*0002*/ 	.short	(.L_27 - .L_26)
.L_26:
        /*0004*/ 	.word	0x00000082


	//----- nvinfo : EIATTR_SPARSE_MMA_MASK
	.align		4
.L_27:
        /*0008*/ 	.byte	0x03, 0x50
        /*000a*/ 	.short	0x0000


	//----- nvinfo : EIATTR_MAXREG_COUNT
	.align		4
        /*000c*/ 	.byte	0x03, 0x1b
        /*000e*/ 	.short	0x00ff


	//----- nvinfo : EIATTR_MERCURY_ISA_VERSION
	.align		4
        /*0010*/ 	.byte	0x03, 0x5f
        /*0012*/ 	.short	0x0101


	//----- nvinfo : EIATTR_VRC_CTA_INIT_COUNT
	.align		4
        /*0014*/ 	.byte	0x02, 0x4a
	.zero		1
	.zero		1


	//----- nvinfo : EIATTR_EXIT_INSTR_OFFSETS
	.align		4
        /*0018*/ 	.byte	0x04, 0x1c
        /*001a*/ 	.short	(.L_29 - .L_28)


	//   ....[0]....
.L_28:
        /*001c*/ 	.word	0x00000010


	//----- nvinfo : EIATTR_SW_WAR
	.align		4
.L_29:
        /*0020*/ 	.byte	0x04, 0x36
        /*0022*/ 	.short	(.L_31 - .L_30)
.L_30:
        /*0024*/ 	.word	0x00000008
.L_31:


//--------------------- .nv.info._Z7createBv      --------------------------
	.section	.nv.info._Z7createBv,"",@"SHT_CUDA_INFO"
	.sectionflags	@""
	.align	4


	//----- nvinfo : EIATTR_CUDA_API_VERSION
	.align		4
        /*0000*/ 	.byte	0x04, 0x37
        /*0002*/ 	.short	(.L_33 - .L_32)
.L_32:
        /*0004*/ 	.word	0x00000082


	//----- nvinfo : EIATTR_SPARSE_MMA_MASK
	.align		4
.L_33:
        /*0008*/ 	.byte	0x03, 0x50
        /*000a*/ 	.short	0x0000


	//----- nvinfo : EIATTR_MAXREG_COUNT
	.align		4
        /*000c*/ 	.byte	0x03, 0x1b
        /*000e*/ 	.short	0x00ff


	//----- nvinfo : EIATTR_MERCURY_ISA_VERSION
	.align		4
        /*0010*/ 	.byte	0x03, 0x5f
        /*0012*/ 	.short	0x0101


	//----- nvinfo : EIATTR_VRC_CTA_INIT_COUNT
	.align		4
        /*0014*/ 	.byte	0x02, 0x4a
	.zero		1
	.zero		1


	//----- nvinfo : EIATTR_EXIT_INSTR_OFFSETS
	.align		4
        /*0018*/ 	.byte	0x04, 0x1c
        /*001a*/ 	.short	(.L_35 - .L_34)


	//   ....[0]....
.L_34:
        /*001c*/ 	.word	0x00000010


	//----- nvinfo : EIATTR_SW_WAR
	.align		4
.L_35:
        /*0020*/ 	.byte	0x04, 0x36
        /*0022*/ 	.short	(.L_37 - .L_36)
.L_36:
        /*0024*/ 	.word	0x00000008
.L_37:


//--------------------- .nv.info._Z7findMaxv      --------------------------
	.section	.nv.info._Z7findMaxv,"",@"SHT_CUDA_INFO"
	.sectionflags	@""
	.align	4


	//----- nvinfo : EIATTR_CUDA_API_VERSION
	.align		4
        /*0000*/ 	.byte	0x04, 0x37
        /*0002*/ 	.short	(.L_39 - .L_38)
.L_38:
        /*0004*/ 	.word	0x00000082


	//----- nvinfo : EIATTR_SPARSE_MMA_MASK
	.align		4
.L_39:
        /*0008*/ 	.byte	0x03, 0x50
        /*000a*/ 	.short	0x0000


	//----- nvinfo : EIATTR_MAXREG_COUNT
	.align		4
        /*000c*/ 	.byte	0x03, 0x1b
        /*000e*/ 	.short	0x00ff


	//----- nvinfo : EIATTR_MERCURY_ISA_VERSION
	.align		4
        /*0010*/ 	.byte	0x03, 0x5f
        /*0012*/ 	.short	0x0101


	//----- nvinfo : EIATTR_VRC_CTA_INIT_COUNT
	.align		4
        /*0014*/ 	.byte	0x02, 0x4a
	.zero		1
	.zero		1


	//----- nvinfo : EIATTR_EXIT_INSTR_OFFSETS
	.align		4
        /*0018*/ 	.byte	0x04, 0x1c
        /*001a*/ 	.short	(.L_41 - .L_40)


	//   ....[0]....
.L_40:
        /*001c*/ 	.word	0x00000010


	//----- nvinfo : EIATTR_SW_WAR
	.align		4
.L_41:
        /*0020*/ 	.byte	0x04, 0x36
        /*0022*/ 	.short	(.L_43 - .L_42)
.L_42:
        /*0024*/ 	.word	0x00000008
.L_43:


//--------------------- .nv.info._Z7calcAvgPiS_Pd --------------------------
	.section	.nv.info._Z7calcAvgPiS_Pd,"",@"SHT_CUDA_INFO"
	.sectionflags	@""
	.align	4


	//----- nvinfo : EIATTR_CUDA_API_VERSION
	.align		4
        /*0000*/ 	.byte	0x04, 0x37
        /*0002*/ 	.short	(.L_45 - .L_44)
.L_44:
        /*0004*/ 	.word	0x00000082


	//----- nvinfo : EIATTR_KPARAM_INFO
	.align		4
.L_45:
        /*0008*/ 	.byte	0x04, 0x17
        /*000a*/ 	.short	(.L_47 - .L_46)
.L_46:
        /*000c*/ 	.word	0x00000000
        /*0010*/ 	.short	0x0002
        /*0012*/ 	.short	0x0010
        /*0014*/ 	.byte	0x00, 0xf5, 0x21, 0x00


	//----- nvinfo : EIATTR_KPARAM_INFO
	.align		4
.L_47:
        /*0018*/ 	.byte	0x04, 0x17
        /*001a*/ 	.short	(.L_49 - .L_48)
.L_48:
        /*001c*/ 	.word	0x00000000
        /*0020*/ 	.short	0x0001
        /*0022*/ 	.short	0x0008
        /*0024*/ 	.byte	0x00, 0xf5, 0x21, 0x00


	//----- nvinfo : EIATTR_KPARAM_INFO
	.align		4
.L_49:
        /*0028*/ 	.byte	0x04, 0x17
        /*002a*/ 	.short	(.L_51 - .L_50)
.L_50:
        /*002c*/ 	.word	0x00000000
        /*0030*/ 	.short	0x0000
        /*0032*/ 	.short	0x0000
        /*0034*/ 	.byte	0x00, 0xf5, 0x21, 0x00


	//----- nvinfo : EIATTR_SPARSE_MMA_MASK
	.align		4
.L_51:
        /*0038*/ 	.byte	0x03, 0x50
        /*003a*/ 	.short	0x0000


	//----- nvinfo : EIATTR_MAXREG_COUNT
	.align		4
        /*003c*/ 	.byte	0x03, 0x1b
        /*003e*/ 	.short	0x00ff


	//----- nvinfo : EIATTR_NUM_BARRIERS
	.align		4
        /*0040*/ 	.byte	0x02, 0x4c
        /*0042*/ 	.byte	0x01
	.zero		1


	//----- nvinfo : EIATTR_MERCURY_ISA_VERSION
	.align		4
        /*0044*/ 	.byte	0x03, 0x5f
        /*0046*/ 	.short	0x0101


	//----- nvinfo : EIATTR_VRC_CTA_INIT_COUNT
	.align		4
        /*0048*/ 	.byte	0x02, 0x4a
	.zero		1
	.zero		1


	//----- nvinfo : EIATTR_EXIT_INSTR_OFFSETS
	.align		4
        /*004c*/ 	.byte	0x04, 0x1c
        /*004e*/ 	.short	(.L_53 - .L_52)


	//   ....[0]....
.L_52:
        /*0050*/ 	.word	0x00000290


	//   ....[1]....
        /*0054*/ 	.word	0x00000480


	//----- nvinfo : EIATTR_CRS_STACK_SIZE
	.align		4
.L_53:
        /*0058*/ 	.byte	0x04, 0x1e
        /*005a*/ 	.short	(.L_55 - .L_54)
.L_54:
        /*005c*/ 	.word	0x00000000


	//----- nvinfo : EIATTR_CBANK_PARAM_SIZE
	.align		4
.L_55:
        /*0060*/ 	.byte	0x03, 0x19
        /*0062*/ 	.short	0x0018


	//----- nvinfo : EIATTR_PARAM_CBANK
	.align		4
        /*0064*/ 	.byte	0x04, 0x0a
        /*0066*/ 	.short	(.L_57 - .L_56)
	.align		4
.L_56:
        /*0068*/ 	.word	index@(.nv.constant0._Z7calcAvgPiS_Pd)
        /*006c*/ 	.short	0x0380
        /*006e*/ 	.short	0x0018


	//----- nvinfo : EIATTR_SW_WAR
	.align		4
.L_57:
        /*0070*/ 	.byte	0x04, 0x36
        /*0072*/ 	.short	(.L_59 - .L_58)
.L_58:
        /*0074*/ 	.word	0x00000008
.L_59:


//--------------------- .nv.callgraph             --------------------------
	.section	.nv.callgraph,"",@"SHT_CUDA_CALLGRAPH"
	.align	4
	.sectionentsize	8
	.align		4
        /*0000*/ 	.word	0x00000000
	.align		4
        /*0004*/ 	.word	0xffffffff
	.align		4
        /*0008*/ 	.word	0x00000000
	.align		4
        /*000c*/ 	.word	0xfffffffe
	.align		4
        /*0010*/ 	.word	0x00000000
	.align		4
        /*0014*/ 	.word	0xfffffffd
	.align		4
        /*0018*/ 	.word	0x00000000
	.align		4
        /*001c*/ 	.word	0xfffffffc


//--------------------- .text._Z7createCv         --------------------------
	.section	.text._Z7createCv,"ax",@progbits
	.align	128
        .global         _Z7createCv
        .type           _Z7createCv,@function
        .size           _Z7createCv,(.L_x_14 - _Z7createCv)
        .other          _Z7createCv,@"STO_CUDA_ENTRY STV_DEFAULT"
_Z7createCv:
.text._Z7createCv:
[----:B------:R-:W-:Y:S01]  /*0000*/  LDC R1, c[0x0][0x37c] ;  /* 0x0000df00ff017b82 */ /* 0x000fe20000000800 */
[----:B------:R-:W-:Y:S05]  /*0010*/  EXIT ;  /* 0x000000000000794d */ /* 0x000fea0003800000 */
.L_x_0:
[----:B------:R-:W-:-:S00]  /*0020*/  BRA `(.L_x_0) ;  /* 0xfffffffc00fc7947 */ /* 0x000fc0000383ffff */
[----:B------:R-:W-:-:S00]  /*0030*/  NOP ;  /* 0x0000000000007918 */ /* 0x000fc00000000000 */
        /* <DEDUP_REMOVED lines=12> */
.L_x_14:


//--------------------- .text._Z7createBv         --------------------------
	.section	.text._Z7createBv,"ax",@progbits
	.align	128
        .global         _Z7createBv
        .type           _Z7createBv,@function
        .size           _Z7createBv,(.L_x_15 - _Z7createBv)
        .other          _Z7createBv,@"STO_CUDA_ENTRY STV_DEFAULT"
_Z7createBv:
.text._Z7createBv:
[----:B------:R-:W-:Y:S01]  /*0000*/  LDC R1, c[0x0][0x37c] ;  /* 0x0000df00ff017b82 */ /* 0x000fe20000000800 */
[----:B------:R-:W-:Y:S05]  /*0010*/  EXIT ;  /* 0x000000000000794d */ /* 0x000fea0003800000 */
.L_x_1:
        /* <DEDUP_REMOVED lines=14> */
.L_x_15:


//--------------------- .text._Z7findMaxv         --------------------------
	.section	.text._Z7findMaxv,"ax",@progbits
	.align	128
        .global         _Z7findMaxv
        .type           _Z7findMaxv,@function
        .size           _Z7findMaxv,(.L_x_16 - _Z7findMaxv)
        .other          _Z7findMaxv,@"STO_CUDA_ENTRY STV_DEFAULT"
_Z7findMaxv:
.text._Z7findMaxv:
[----:B------:R-:W-:Y:S01]  /*0000*/  LDC R1, c[0x0][0x37c] ;  /* 0x0000df00ff017b82 */ /* 0x000fe20000000800 */
[----:B------:R-:W-:Y:S05]  /*0010*/  EXIT ;  /* 0x000000000000794d */ /* 0x000fea0003800000 */
.L_x_2:
        /* <DEDUP_REMOVED lines=14> */
.L_x_16:


//--------------------- .text._Z7calcAvgPiS_Pd    --------------------------
	.section	.text._Z7calcAvgPiS_Pd,"ax",@progbits
	.align	128
        .global         _Z7calcAvgPiS_Pd
        .type           _Z7calcAvgPiS_Pd,@function
        .size           _Z7calcAvgPiS_Pd,(.L_x_13 - _Z7calcAvgPiS_Pd)
        .other          _Z7calcAvgPiS_Pd,@"STO_CUDA_ENTRY STV_DEFAULT"
_Z7calcAvgPiS_Pd:
.text._Z7calcAvgPiS_Pd:
[----:B------:R-:W-:Y:S01]  /*0000*/  LDC R1, c[0x0][0x37c] ;  /* 0x0000df00ff017b82 */ /* 0x000fe20000000800 */
[----:B------:R-:W0:Y:S07]  /*0010*/  S2R R9, SR_TID.X ;  /* 0x0000000000097919 */ /* 0x000e2e0000002100 */
[----:B------:R-:W0:Y:S01]  /*0020*/  S2UR UR4, SR_CTAID.X ;  /* 0x00000000000479c3 */ /* 0x000e220000002500 */
[----:B------:R-:W1:Y:S01]  /*0030*/  LDCU.64 UR6, c[0x0][0x358] ;  /* 0x00006b00ff0677ac */ /* 0x000e620008000a00 */
[----:B------:R-:W-:Y:S01]  /*0040*/  BSSY.RECONVERGENT B0, `(.L_x_3) ;  /* 0x0000010000007945 */ /* 0x000fe20003800200 */
[----:B------:R-:W-:-:S05]  /*0050*/  IMAD.MOV.U32 R7, RZ, RZ, RZ ;  /* 0x000000ffff077224 */ /* 0x000fca00078e00ff */
[----:B------:R-:W0:Y:S02]  /*0060*/  LDC R6, c[0x0][0x360] ;  /* 0x0000d800ff067b82 */ /* 0x000e240000000800 */
[----:B0-----:R-:W-:-:S05]  /*0070*/  IMAD R0, R6, UR4, R9 ;  /* 0x0000000406007c24 */ /* 0x001fca000f8e0209 */
[----:B------:R-:W-:-:S13]  /*0080*/  ISETP.GT.AND P0, PT, R0, 0xf423f, PT ;  /* 0x000f423f0000780c */ /* 0x000fda0003f04270 */
[----:B-1----:R-:W-:Y:S05]  /*0090*/  @P0 BRA `(.L_x_4) ;  /* 0x0000000000280947 */ /* 0x002fea0003800000 */
[----:B------:R-:W0:Y:S01]  /*00a0*/  LDC.64 R4, c[0x0][0x380] ;  /* 0x0000e000ff047b82 */ /* 0x000e220000000a00 */
[----:B------:R-:W1:Y:S01]  /*00b0*/  LDCU UR4, c[0x0][0x370] ;  /* 0x00006e00ff0477ac */ /* 0x000e620008000800 */
[----:B------:R-:W-:Y:S02]  /*00c0*/  IMAD.MOV.U32 R7, RZ, RZ, RZ ;  /* 0x000000ffff077224 */ /* 0x000fe400078e00ff */
[----:B-1----:R-:W-:-:S07]  /*00d0*/  IMAD R11, R6, UR4, RZ ;  /* 0x00000004060b7c24 */ /* 0x002fce000f8e02ff */
.L_x_5:
[----:B0-----:R-:W-:-:S06]  /*00e0*/  IMAD.WIDE R2, R0, 0x4, R4 ;  /* 0x0000000400027825 */ /* 0x001fcc00078e0204 */
[----:B------:R-:W2:Y:S01]  /*00f0*/  LDG.E R2, desc[UR6][R2.64] ;  /* 0x0000000602027981 */ /* 0x000ea2000c1e1900 */
[----:B------:R-:W-:-:S05]  /*0100*/  IMAD.IADD R0, R11, 0x1, R0 ;  /* 0x000000010b007824 */ /* 0x000fca00078e0200 */
[----:B------:R-:W-:Y:S01]  /*0110*/  ISETP.GE.AND P0, PT, R0, 0xf4240, PT ;  /* 0x000f42400000780c */ /* 0x000fe20003f06270 */
[----:B--2---:R-:W-:-:S12]  /*0120*/  IMAD.IADD R7, R2, 0x1, R7 ;  /* 0x0000000102077824 */ /* 0x004fd800078e0207 */
[----:B------:R-:W-:Y:S05]  /*0130*/  @!P0 BRA `(.L_x_5) ;  /* 0xfffffffc00e88947 */ /* 0x000fea000383ffff */
.L_x_4:
[----:B------:R-:W-:Y:S05]  /*0140*/  BSYNC.RECONVERGENT B0 ;  /* 0x0000000000007941 */ /* 0x000fea0003800200 */
.L_x_3:
[----:B------:R-:W0:Y:S01]  /*0150*/  S2UR UR5, SR_CgaCtaId ;  /* 0x00000000000579c3 */ /* 0x000e220000008800 */
[----:B------:R-:W-:Y:S01]  /*0160*/  UMOV UR4, 0x400 ;  /* 0x0000040000047882 */ /* 0x000fe20000000000 */
[----:B------:R-:W-:Y:S02]  /*0170*/  ISETP.GE.U32.AND P1, PT, R6, 0x2, PT ;  /* 0x000000020600780c */ /* 0x000fe40003f26070 */
[----:B------:R-:W-:Y:S01]  /*0180*/  ISETP.NE.AND P0, PT, R9, RZ, PT ;  /* 0x000000ff0900720c */ /* 0x000fe20003f05270 */
[----:B0-----:R-:W-:-:S06]  /*0190*/  ULEA UR4, UR5, UR4, 0x18 ;  /* 0x0000000405047291 */ /* 0x001fcc000f8ec0ff */
[----:B------:R-:W-:-:S05]  /*01a0*/  LEA R0, R9, UR4, 0x2 ;  /* 0x0000000409007c11 */ /* 0x000fca000f8e10ff */
[----:B------:R0:W-:Y:S01]  /*01b0*/  STS [R0], R7 ;  /* 0x0000000700007388 */ /* 0x0001e20000000800 */
[----:B------:R-:W-:Y:S06]  /*01c0*/  BAR.SYNC.DEFER_BLOCKING 0x0 ;  /* 0x0000000000007b1d */ /* 0x000fec0000010000 */
[----:B------:R-:W-:Y:S05]  /*01d0*/  @!P1 BRA `(.L_x_6) ;  /* 0x00000000002c9947 */ /* 0x000fea0003800000 */
.L_x_7:
[----:B------:R-:W-:-:S04]  /*01e0*/  SHF.R.U32.HI R4, RZ, 0x1, R6 ;  /* 0x00000001ff047819 */ /* 0x000fc80000011606 */
[----:B------:R-:W-:-:S13]  /*01f0*/  ISETP.GE.U32.AND P1, PT, R9, R4, PT ;  /* 0x000000040900720c */ /* 0x000fda0003f26070 */
[----:B------:R-:W-:Y:S01]  /*0200*/  @!P1 IMAD R2, R4, 0x4, R0 ;  /* 0x0000000404029824 */ /* 0x000fe200078e0200 */
[----:B------:R-:W-:Y:S05]  /*0210*/  @!P1 LDS R3, [R0] ;  /* 0x0000000000039984 */ /* 0x000fea0000000800 */
[----:B------:R-:W1:Y:S02]  /*0220*/  @!P1 LDS R2, [R2] ;  /* 0x0000000002029984 */ /* 0x000e640000000800 */
[----:B-1----:R-:W-:-:S05]  /*0230*/  @!P1 IMAD.IADD R3, R2, 0x1, R3 ;  /* 0x0000000102039824 */ /* 0x002fca00078e0203 */
[----:B------:R1:W-:Y:S01]  /*0240*/  @!P1 STS [R0], R3 ;  /* 0x0000000300009388 */ /* 0x0003e20000000800 */
[----:B------:R-:W-:Y:S01]  /*0250*/  BAR.SYNC.DEFER_BLOCKING 0x0 ;  /* 0x0000000000007b1d */ /* 0x000fe20000010000 */
[----:B------:R-:W-:Y:S01]  /*0260*/  ISETP.GT.U32.AND P1, PT, R6, 0x3, PT ;  /* 0x000000030600780c */ /* 0x000fe20003f24070 */
[----:B------:R-:W-:-:S12]  /*0270*/  IMAD.MOV.U32 R6, RZ, RZ, R4 ;  /* 0x000000ffff067224 */ /* 0x000fd800078e0004 */
[----:B-1----:R-:W-:Y:S05]  /*0280*/  @P1 BRA `(.L_x_7) ;  /* 0xfffffffc00d41947 */ /* 0x002fea000383ffff */
.L_x_6:
[----:B------:R-:W-:Y:S05]  /*0290*/  @P0 EXIT ;  /* 0x000000000000094d */ /* 0x000fea0003800000 */
[----:B------:R-:W1:Y:S01]  /*02a0*/  S2UR UR5, SR_CgaCtaId ;  /* 0x00000000000579c3 */ /* 0x000e620000008800 */
[----:B------:R-:W-:-:S07]  /*02b0*/  UMOV UR4, 0x400 ;  /* 0x0000040000047882 */ /* 0x000fce0000000000 */
[----:B------:R-:W2:Y:S01]  /*02c0*/  LDC.64 R2, c[0x0][0x388] ;  /* 0x0000e200ff027b82 */ /* 0x000ea20000000a00 */
[----:B-1----:R-:W-:-:S09]  /*02d0*/  ULEA UR4, UR5, UR4, 0x18 ;  /* 0x0000000405047291 */ /* 0x002fd2000f8ec0ff */
[----:B------:R-:W2:Y:S04]  /*02e0*/  LDS R11, [UR4] ;  /* 0x00000004ff0b7984 */ /* 0x000ea80008000800 */
[----:B--2---:R1:W-:Y:S04]  /*02f0*/  REDG.E.ADD.STRONG.GPU desc[UR6][R2.64], R11 ;  /* 0x0000000b0200798e */ /* 0x0043e8000c12e106 */
[----:B0-----:R-:W2:Y:S01]  /*0300*/  LDG.E R0, desc[UR6][R2.64] ;  /* 0x0000000602007981 */ /* 0x001ea2000c1e1900 */
[----:B------:R-:W0:Y:S01]  /*0310*/  MUFU.RCP64H R5, 1000000 ;  /* 0x412e848000057908 */ /* 0x000e220000001800 */
[----:B------:R-:W-:-:S02]  /*0320*/  IMAD.MOV.U32 R8, RZ, RZ, 0x0 ;  /* 0x00000000ff087424 */ /* 0x000fc400078e00ff */
[----:B------:R-:W-:Y:S02]  /*0330*/  IMAD.MOV.U32 R9, RZ, RZ, 0x412e8480 ;  /* 0x412e8480ff097424 */ /* 0x000fe400078e00ff */
[----:B------:R-:W-:-:S06]  /*0340*/  IMAD.MOV.U32 R4, RZ, RZ, 0x1 ;  /* 0x00000001ff047424 */ /* 0x000fcc00078e00ff */
[----:B0-----:R-:W-:-:S08]  /*0350*/  DFMA R6, R4, -R8, 1 ;  /* 0x3ff000000406742b */ /* 0x001fd00000000808 */
[----:B------:R-:W-:-:S08]  /*0360*/  DFMA R6, R6, R6, R6 ;  /* 0x000000060606722b */ /* 0x000fd00000000006 */
[----:B------:R-:W-:-:S08]  /*0370*/  DFMA R6, R4, R6, R4 ;  /* 0x000000060406722b */ /* 0x000fd00000000004 */
[----:B------:R-:W-:-:S08]  /*0380*/  DFMA R8, R6, -R8, 1 ;  /* 0x3ff000000608742b */ /* 0x000fd00000000808 */
[----:B------:R-:W-:Y:S01]  /*0390*/  DFMA R8, R6, R8, R6 ;  /* 0x000000080608722b */ /* 0x000fe20000000006 */
[----:B--2---:R-:W0:Y:S07]  /*03a0*/  I2F.F64 R4, R0 ;  /* 0x0000000000047312 */ /* 0x004e2e0000201c00 */
[----:B0-----:R-:W-:Y:S01]  /*03b0*/  DMUL R6, R4, R8 ;  /* 0x0000000804067228 */ /* 0x001fe20000000000 */
[----:B------:R-:W-:-:S07]  /*03c0*/  FSETP.GEU.AND P1, PT, |R5|, 6.5827683646048100446e-37, PT ;  /* 0x036000000500780b */ /* 0x000fce0003f2e200 */
[----:B-1----:R-:W-:-:S08]  /*03d0*/  DFMA R2, R6, -1000000, R4 ;  /* 0xc12e84800602782b */ /* 0x002fd00000000004 */
[----:B------:R-:W-:-:S10]  /*03e0*/  DFMA R2, R8, R2, R6 ;  /* 0x000000020802722b */ /* 0x000fd40000000006 */
[----:B------:R-:W-:-:S05]  /*03f0*/  FFMA R6, RZ, 10.9073486328125, R3 ;  /* 0x412e8480ff067823 */ /* 0x000fca0000000003 */
[----:B------:R-:W-:-:S13]  /*0400*/  FSETP.GT.AND P0, PT, |R6|, 1.469367938527859385e-39, PT ;  /* 0x001000000600780b */ /* 0x000fda0003f04200 */
[----:B------:R-:W-:Y:S05]  /*0410*/  @P0 BRA P1, `(.L_x_8) ;  /* 0x0000000000100947 */ /* 0x000fea0000800000 */
[----:B------:R-:W-:-:S07]  /*0420*/  MOV R0, 0x440 ;  /* 0x0000044000007802 */ /* 0x000fce0000000f00 */
[----:B------:R-:W-:Y:S05]  /*0430*/  CALL.REL.NOINC `($__internal_0_$__cuda_sm20_div_rn_f64_full) ;  /* 0x0000000000147944 */ /* 0x000fea0003c00000 */
[----:B------:R-:W-:Y:S02]  /*0440*/  IMAD.MOV.U32 R2, RZ, RZ, R10 ;  /* 0x000000ffff027224 */ /* 0x000fe400078e000a */
[----:B------:R-:W-:-:S07]  /*0450*/  IMAD.MOV.U32 R3, RZ, RZ, R11 ;  /* 0x000000ffff037224 */ /* 0x000fce00078e000b */
.L_x_8:
[----:B------:R-:W0:Y:S02]  /*0460*/  LDC.64 R4, c[0x0][0x390] ;  /* 0x0000e400ff047b82 */ /* 0x000e240000000a00 */
[----:B0-----:R-:W-:Y:S01]  /*0470*/  STG.E.64 desc[UR6][R4.64], R2 ;  /* 0x0000000204007986 */ /* 0x001fe2000c101b06 */
[----:B------:R-:W-:Y:S05]  /*0480*/  EXIT ;  /* 0x000000000000794d */ /* 0x000fea0003800000 */
        .weak           $__internal_0_$__cuda_sm20_div_rn_f64_full
        .type           $__internal_0_$__cuda_sm20_div_rn_f64_full,@function
        .size           $__internal_0_$__cuda_sm20_div_rn_f64_full,(.L_x_13 - $__internal_0_$__cuda_sm20_div_rn_f64_full)
$__internal_0_$__cuda_sm20_div_rn_f64_full:
[----:B------:R-:W-:Y:S01]  /*0490*/  IMAD.MOV.U32 R3, RZ, RZ, 0x3ffe8480 ;  /* 0x3ffe8480ff037424 */ /* 0x000fe200078e00ff */
[C---:B------:R-:W-:Y:S01]  /*04a0*/  FSETP.GEU.AND P1, PT, |R5|.reuse, 1.469367938527859385e-39, PT ;  /* 0x001000000500780b */ /* 0x040fe20003f2e200 */
[----:B------:R-:W-:Y:S01]  /*04b0*/  IMAD.MOV.U32 R2, RZ, RZ, 0x0 ;  /* 0x00000000ff027424 */ /* 0x000fe200078e00ff */
[----:B------:R-:W-:Y:S01]  /*04c0*/  LOP3.LUT R10, R5, 0x7ff00000, RZ, 0xc0, !PT ;  /* 0x7ff00000050a7812 */ /* 0x000fe200078ec0ff */
[----:B------:R-:W0:Y:S01]  /*04d0*/  MUFU.RCP64H R7, R3 ;  /* 0x0000000300077308 */ /* 0x000e220000001800 */
[----:B------:R-:W-:Y:S02]  /*04e0*/  IMAD.MOV.U32 R6, RZ, RZ, 0x1 ;  /* 0x00000001ff067424 */ /* 0x000fe400078e00ff */
[----:B------:R-:W-:Y:S01]  /*04f0*/  IMAD.MOV.U32 R11, RZ, RZ, 0x1ca00000 ;  /* 0x1ca00000ff0b7424 */ /* 0x000fe200078e00ff */
[----:B------:R-:W-:Y:S01]  /*0500*/  ISETP.GE.U32.AND P0, PT, R10, 0x41200000, PT ;  /* 0x412000000a00780c */ /* 0x000fe20003f06070 */
[----:B------:R-:W-:Y:S01]  /*0510*/  IMAD.MOV.U32 R17, RZ, RZ, 0x41200000 ;  /* 0x41200000ff117424 */ /* 0x000fe200078e00ff */
[----:B------:R-:W-:-:S02]  /*0520*/  MOV R16, R10 ;  /* 0x0000000a00107202 */ /* 0x000fc40000000f00 */
[----:B------:R-:W-:Y:S01]  /*0530*/  SEL R11, R11, 0x63400000, !P0 ;  /* 0x634000000b0b7807 */ /* 0x000fe20004000000 */
[----:B------:R-:W-:Y:S01]  /*0540*/  VIADD R19, R17, 0xffffffff ;  /* 0xffffffff11137836 */ /* 0x000fe20000000000 */
[----:B0-----:R-:W-:-:S08]  /*0550*/  DFMA R8, R6, -R2, 1 ;  /* 0x3ff000000608742b */ /* 0x001fd00000000802 */
[----:B------:R-:W-:-:S08]  /*0560*/  DFMA R8, R8, R8, R8 ;  /* 0x000000080808722b */ /* 0x000fd00000000008 */
[----:B------:R-:W-:Y:S01]  /*0570*/  DFMA R12, R6, R8, R6 ;  /* 0x00000008060c722b */ /* 0x000fe20000000006 */
[C-C-:B------:R-:W-:Y:S01]  /*0580*/  @!P1 LOP3.LUT R8, R11.reuse, 0x80000000, R5.reuse, 0xf8, !PT ;  /* 0x800000000b089812 */ /* 0x140fe200078ef805 */
[----:B------:R-:W-:Y:S01]  /*0590*/  IMAD.MOV.U32 R6, RZ, RZ, R4 ;  /* 0x000000ffff067224 */ /* 0x000fe200078e0004 */
[----:B------:R-:W-:Y:S02]  /*05a0*/  LOP3.LUT R7, R11, 0x800fffff, R5, 0xf8, !PT ;  /* 0x800fffff0b077812 */ /* 0x000fe400078ef805 */
[----:B------:R-:W-:Y:S01]  /*05b0*/  @!P1 LOP3.LUT R9, R8, 0x100000, RZ, 0xfc, !PT ;  /* 0x0010000008099812 */ /* 0x000fe200078efcff */
[----:B------:R-:W-:Y:S02]  /*05c0*/  @!P1 IMAD.MOV.U32 R8, RZ, RZ, RZ ;  /* 0x000000ffff089224 */ /* 0x000fe400078e00ff */
[----:B------:R-:W-:-:S04]  /*05d0*/  DFMA R14, R12, -R2, 1 ;  /* 0x3ff000000c0e742b */ /* 0x000fc80000000802 */
[----:B------:R-:W-:-:S04]  /*05e0*/  @!P1 DFMA R6, R6, 2, -R8 ;  /* 0x400000000606982b */ /* 0x000fc80000000808 */
[----:B------:R-:W-:-:S06]  /*05f0*/  DFMA R14, R12, R14, R12 ;  /* 0x0000000e0c0e722b */ /* 0x000fcc000000000c */
[----:B------:R-:W-:Y:S02]  /*0600*/  @!P1 LOP3.LUT R16, R7, 0x7ff00000, RZ, 0xc0, !PT ;  /* 0x7ff0000007109812 */ /* 0x000fe400078ec0ff */
[----:B------:R-:W-:-:S03]  /*0610*/  DMUL R8, R14, R6 ;  /* 0x000000060e087228 */ /* 0x000fc60000000000 */
[----:B------:R-:W-:-:S05]  /*0620*/  VIADD R18, R16, 0xffffffff ;  /* 0xffffffff10127836 */ /* 0x000fca0000000000 */
[----:B------:R-:W-:Y:S01]  /*0630*/  DFMA R12, R8, -R2, R6 ;  /* 0x80000002080c722b */ /* 0x000fe20000000006 */
[----:B------:R-:W-:-:S04]  /*0640*/  ISETP.GT.U32.AND P0, PT, R18, 0x7feffffe, PT ;  /* 0x7feffffe1200780c */ /* 0x000fc80003f04070 */
[----:B------:R-:W-:-:S03]  /*0650*/  ISETP.GT.U32.OR P0, PT, R19, 0x7feffffe, P0 ;  /* 0x7feffffe1300780c */ /* 0x000fc60000704470 */
[----:B------:R-:W-:-:S10]  /*0660*/  DFMA R8, R14, R12, R8 ;  /* 0x0000000c0e08722b */ /* 0x000fd40000000008 */
[----:B------:R-:W-:Y:S05]  /*0670*/  @P0 BRA `(.L_x_9) ;  /* 0x0000000000680947 */ /* 0x000fea0003800000 */
[----:B------:R-:W-:Y:S02]  /*0680*/  IMAD.MOV.U32 R5, RZ, RZ, 0x41200000 ;  /* 0x41200000ff057424 */ /* 0x000fe400078e00ff */
[----:B------:R-:W-:-:S03]  /*0690*/  IMAD.MOV.U32 R4, RZ, RZ, RZ ;  /* 0x000000ffff047224 */ /* 0x000fc600078e00ff */
[----:B------:R-:W-:-:S04]  /*06a0*/  VIADDMNMX R10, R10, -R5, 0xb9600000, !PT ;  /* 0xb96000000a0a7446 */ /* 0x000fc80007800905 */
[----:B------:R-:W-:-:S05]  /*06b0*/  VIMNMX R10, PT, PT, R10, 0x46a00000, PT ;  /* 0x46a000000a0a7848 */ /* 0x000fca0003fe0100 */
[----:B------:R-:W-:-:S04]  /*06c0*/  IMAD.IADD R12, R10, 0x1, -R11 ;  /* 0x000000010a0c7824 */ /* 0x000fc800078e0a0b */
[----:B------:R-:W-:-:S06]  /*06d0*/  VIADD R5, R12, 0x7fe00000 ;  /* 0x7fe000000c057836 */ /* 0x000fcc0000000000 */
[----:B------:R-:W-:-:S10]  /*06e0*/  DMUL R10, R8, R4 ;  /* 0x00000004080a7228 */ /* 0x000fd40000000000 */
[----:B------:R-:W-:-:S13]  /*06f0*/  FSETP.GTU.AND P0, PT, |R11|, 1.469367938527859385e-39, PT ;  /* 0x001000000b00780b */ /* 0x000fda0003f0c200 */
[----:B------:R-:W-:Y:S05]  /*0700*/  @P0 BRA `(.L_x_10) ;  /* 0x0000000000880947 */ /* 0x000fea0003800000 */
[----:B------:R-:W-:Y:S01]  /*0710*/  DFMA R2, R8, -R2, R6 ;  /* 0x800000020802722b */ /* 0x000fe20000000006 */
[----:B------:R-:W-:-:S09]  /*0720*/  IMAD.MOV.U32 R4, RZ, RZ, RZ ;  /* 0x000000ffff047224 */ /* 0x000fd200078e00ff */
[C---:B------:R-:W-:Y:S02]  /*0730*/  FSETP.NEU.AND P0, PT, R3.reuse, RZ, PT ;  /* 0x000000ff0300720b */ /* 0x040fe40003f0d000 */
[----:B------:R-:W-:-:S04]  /*0740*/  LOP3.LUT R2, R3, 0x412e8480, RZ, 0x3c, !PT ;  /* 0x412e848003027812 */ /* 0x000fc800078e3cff */
[----:B------:R-:W-:-:S04]  /*0750*/  LOP3.LUT R7, R2, 0x80000000, RZ, 0xc0, !PT ;  /* 0x8000000002077812 */ /* 0x000fc800078ec0ff */
[----:B------:R-:W-:-:S03]  /*0760*/  LOP3.LUT R5, R7, R5, RZ, 0xfc, !PT ;  /* 0x0000000507057212 */ /* 0x000fc600078efcff */
[----:B------:R-:W-:Y:S05]  /*0770*/  @!P0 BRA `(.L_x_10) ;  /* 0x00000000006c8947 */ /* 0x000fea0003800000 */
[----:B------:R-:W-:Y:S01]  /*0780*/  IMAD.MOV R3, RZ, RZ, -R12 ;  /* 0x000000ffff037224 */ /* 0x000fe200078e0a0c */
[----:B------:R-:W-:Y:S01]  /*0790*/  MOV R2, RZ ;  /* 0x000000ff00027202 */ /* 0x000fe20000000f00 */
[----:B------:R-:W-:-:S05]  /*07a0*/  DMUL.RP R4, R8, R4 ;  /* 0x0000000408047228 */ /* 0x000fca0000008000 */
[----:B------:R-:W-:-:S05]  /*07b0*/  DFMA R2, R10, -R2, R8 ;  /* 0x800000020a02722b */ /* 0x000fca0000000008 */
[----:B------:R-:W-:Y:S02]  /*07c0*/  LOP3.LUT R7, R5, R7, RZ, 0x3c, !PT ;  /* 0x0000000705077212 */ /* 0x000fe400078e3cff */
[----:B------:R-:W-:-:S04]  /*07d0*/  IADD3 R2, PT, PT, -R12, -0x43300000, RZ ;  /* 0xbcd000000c027810 */ /* 0x000fc80007ffe1ff */
[----:B------:R-:W-:-:S04]  /*07e0*/  FSETP.NEU.AND P0, PT, |R3|, R2, PT ;  /* 0x000000020300720b */ /* 0x000fc80003f0d200 */
[----:B------:R-:W-:Y:S02]  /*07f0*/  FSEL R10, R4, R10, !P0 ;  /* 0x0000000a040a7208 */ /* 0x000fe40004000000 */
[----:B------:R-:W-:Y:S01]  /*0800*/  FSEL R11, R7, R11, !P0 ;  /* 0x0000000b070b7208 */ /* 0x000fe20004000000 */
[----:B------:R-:W-:Y:S06]  /*0810*/  BRA `(.L_x_10) ;  /* 0x0000000000447947 */ /* 0x000fec0003800000 */
.L_x_9:
[----:B------:R-:W-:-:S14]  /*0820*/  DSETP.NAN.AND P0, PT, R4, R4, PT ;  /* 0x000000040400722a */ /* 0x000fdc0003f08000 */
[----:B------:R-:W-:Y:S05]  /*0830*/  @P0 BRA `(.L_x_11) ;  /* 0x0000000000340947 */ /* 0x000fea0003800000 */
[----:B------:R-:W-:Y:S01]  /*0840*/  ISETP.NE.AND P0, PT, R16, R17, PT ;  /* 0x000000111000720c */ /* 0x000fe20003f05270 */
[----:B------:R-:W-:Y:S02]  /*0850*/  IMAD.MOV.U32 R10, RZ, RZ, 0x0 ;  /* 0x00000000ff0a7424 */ /* 0x000fe400078e00ff */
[----:B------:R-:W-:-:S10]  /*0860*/  IMAD.MOV.U32 R11, RZ, RZ, -0x80000 ;  /* 0xfff80000ff0b7424 */ /* 0x000fd400078e00ff */
[----:B------:R-:W-:Y:S05]  /*0870*/  @!P0 BRA `(.L_x_10) ;  /* 0x00000000002c8947 */ /* 0x000fea0003800000 */
[----:B------:R-:W-:Y:S02]  /*0880*/  ISETP.NE.AND P0, PT, R16, 0x7ff00000, PT ;  /* 0x7ff000001000780c */ /* 0x000fe40003f05270 */
[----:B------:R-:W-:Y:S02]  /*0890*/  LOP3.LUT R4, R5, 0x412e8480, RZ, 0x3c, !PT ;  /* 0x412e848005047812 */ /* 0x000fe400078e3cff */
[----:B------:R-:W-:Y:S02]  /*08a0*/  ISETP.EQ.OR P0, PT, R17, RZ, !P0 ;  /* 0x000000ff1100720c */ /* 0x000fe40004702670 */
[----:B------:R-:W-:-:S11]  /*08b0*/  LOP3.LUT R11, R4, 0x80000000, RZ, 0xc0, !PT ;  /* 0x80000000040b7812 */ /* 0x000fd600078ec0ff */
[----:B------:R-:W-:Y:S01]  /*08c0*/  @P0 LOP3.LUT R2, R11, 0x7ff00000, RZ, 0xfc, !PT ;  /* 0x7ff000000b020812 */ /* 0x000fe200078efcff */
[----:B------:R-:W-:Y:S02]  /*08d0*/  @!P0 IMAD.MOV.U32 R10, RZ, RZ, RZ ;  /* 0x000000ffff0a8224 */ /* 0x000fe400078e00ff */
[----:B------:R-:W-:Y:S02]  /*08e0*/  @P0 IMAD.MOV.U32 R10, RZ, RZ, RZ ;  /* 0x000000ffff0a0224 */ /* 0x000fe400078e00ff */
[----:B------:R-:W-:Y:S01]  /*08f0*/  @P0 IMAD.MOV.U32 R11, RZ, RZ, R2 ;  /* 0x000000ffff0b0224 */ /* 0x000fe200078e0002 */
[----:B------:R-:W-:Y:S06]  /*0900*/  BRA `(.L_x_10) ;  /* 0x0000000000087947 */ /* 0x000fec0003800000 */
.L_x_11:
[----:B------:R-:W-:Y:S01]  /*0910*/  LOP3.LUT R11, R5, 0x80000, RZ, 0xfc, !PT ;  /* 0x00080000050b7812 */ /* 0x000fe200078efcff */
[----:B------:R-:W-:-:S07]  /*0920*/  IMAD.MOV.U32 R10, RZ, RZ, R4 ;  /* 0x000000ffff0a7224 */ /* 0x000fce00078e0004 */
.L_x_10:
[----:B------:R-:W-:Y:S02]  /*0930*/  IMAD.MOV.U32 R2, RZ, RZ, R0 ;  /* 0x000000ffff027224 */ /* 0x000fe400078e0000 */
[----:B------:R-:W-:-:S04]  /*0940*/  IMAD.MOV.U32 R3, RZ, RZ, 0x0 ;  /* 0x00000000ff037424 */ /* 0x000fc800078e00ff */
[----:B------:R-:W-:Y:S05]  /*0950*/  RET.REL.NODEC R2 `(_Z7calcAvgPiS_Pd) ;  /* 0xfffffff402a87950 */ /* 0x000fea0003c3ffff */
.L_x_12:
        /* <DEDUP_REMOVED lines=10> */
.L_x_13:


//--------------------- .nv.shared.reserved.0     --------------------------
	.section	.nv.shared.reserved.0,"aw",@nobits
	.weak		__nv_reservedSMEM_offset_0_alias
	.size		__nv_reservedSMEM_offset_0_alias, 0, 64
	.other		__nv_reservedSMEM_offset_0_alias,@"STO_CUDA_RESERVED_SHARED STV_DEFAULT"
__nv_reservedSMEM_offset_0_alias:
	.zero		0
	.zero		64


//--------------------- .nv.shared._Z7calcAvgPiS_Pd --------------------------
	.section	.nv.shared._Z7calcAvgPiS_Pd,"aw",@nobits
	.sectionflags	@""
	.align	4
.nv.shared._Z7calcAvgPiS_Pd:
	.zero		5120


//--------------------- .nv.constant0._Z7createCv --------------------------
	.section	.nv.constant0._Z7createCv,"a",@progbits
	.sectionflags	@""
	.align	4
.nv.constant0._Z7createCv:
	.zero		896


//--------------------- .nv.constant0._Z7createBv --------------------------
	.section	.nv.constant0._Z7createBv,"a",@progbits
	.sectionflags	@""
	.align	4
.nv.constant0._Z7createBv:
	.zero		896


//--------------------- .nv.constant0._Z7findMaxv --------------------------
	.section	.nv.constant0._Z7findMaxv,"a",@progbits
	.sectionflags	@""
	.align	4
.nv.constant0._Z7findMaxv:
	.zero		896


//--------------------- .nv.constant0._Z7calcAvgPiS_Pd --------------------------
	.section	.nv.constant0._Z7calcAvgPiS_Pd,"a",@progbits
	.sectionflags	@""
	.align	4
.nv.constant0._Z7calcAvgPiS_Pd:
	.zero		920


//--------------------- SYMBOLS --------------------------

	.type		.nv.reservedSmem.offset0,@object
	.size		.nv.reservedSmem.offset0,0x4
	.type		.nv.reservedSmem.cap,@object
	.size		.nv.reservedSmem.cap,0x4
